//
// Generated by NVIDIA NVVM Compiler
//
// Compiler Build ID: CL-36424714
// Cuda compilation tools, release 13.0, V13.0.88
// Based on NVVM 20.0.0
//

.version 9.0
.target sm_100
.address_size 64

	// .globl	default_function_kernel0
// _ZZ24default_function_kernel0E8A_shared has been demoted
// _ZZ24default_function_kernel0E8B_shared has been demoted

.visible .entry default_function_kernel0(
	.param .u64 .ptr .align 1 default_function_kernel0_param_0,
	.param .u64 .ptr .align 1 default_function_kernel0_param_1,
	.param .u64 .ptr .align 1 default_function_kernel0_param_2
)
{
	.reg .pred 	%p<3>;
	.reg .b32 	%r<40>;
	.reg .b32 	%f<420>;
	.reg .b64 	%rd<16>;
	// demoted variable
	.shared .align 4 .b8 _ZZ24default_function_kernel0E8A_shared[8192];
	// demoted variable
	.shared .align 4 .b8 _ZZ24default_function_kernel0E8B_shared[8192];
	mov.b32 	%r38, 0;
	mov.f32 	%f356, 0f00000000;
	mov.u32 	%r10, %tid.y;
	shl.b32 	%r11, %r10, 14;
	mov.u32 	%r12, %tid.x;
	or.b32  	%r13, %r11, %r12;
	mad.lo.s32 	%r15, %r10, -15360, %r13;
	shl.b32 	%r16, %r15, 2;
	mov.u32 	%r17, _ZZ24default_function_kernel0E8A_shared;
	add.s32 	%r18, %r17, %r16;
	mov.u32 	%r19, %ctaid.x;
	shl.b32 	%r20, %r19, 15;
	mov.f32 	%f357, %f356;
	mov.f32 	%f358, %f356;
	mov.f32 	%f359, %f356;
	mov.f32 	%f360, %f356;
	mov.f32 	%f361, %f356;
	mov.f32 	%f362, %f356;
	mov.f32 	%f363, %f356;
	mov.f32 	%f364, %f356;
	mov.f32 	%f365, %f356;
	mov.f32 	%f366, %f356;
	mov.f32 	%f367, %f356;
	mov.f32 	%f368, %f356;
	mov.f32 	%f369, %f356;
	mov.f32 	%f370, %f356;
	mov.f32 	%f371, %f356;
	mov.f32 	%f372, %f356;
	mov.f32 	%f373, %f356;
	mov.f32 	%f374, %f356;
	mov.f32 	%f375, %f356;
	mov.f32 	%f376, %f356;
	mov.f32 	%f377, %f356;
	mov.f32 	%f378, %f356;
	mov.f32 	%f379, %f356;
	mov.f32 	%f380, %f356;
	mov.f32 	%f381, %f356;
	mov.f32 	%f382, %f356;
	mov.f32 	%f383, %f356;
	mov.f32 	%f384, %f356;
	mov.f32 	%f385, %f356;
	mov.f32 	%f386, %f356;
	mov.f32 	%f387, %f356;
	mov.f32 	%f388, %f356;
	mov.f32 	%f389, %f356;
	mov.f32 	%f390, %f356;
	mov.f32 	%f391, %f356;
	mov.f32 	%f392, %f356;
	mov.f32 	%f393, %f356;
	mov.f32 	%f394, %f356;
	mov.f32 	%f395, %f356;
	mov.f32 	%f396, %f356;
	mov.f32 	%f397, %f356;
	mov.f32 	%f398, %f356;
	mov.f32 	%f399, %f356;
	mov.f32 	%f400, %f356;
	mov.f32 	%f401, %f356;
	mov.f32 	%f402, %f356;
	mov.f32 	%f403, %f356;
	mov.f32 	%f404, %f356;
	mov.f32 	%f405, %f356;
	mov.f32 	%f406, %f356;
	mov.f32 	%f407, %f356;
	mov.f32 	%f408, %f356;
	mov.f32 	%f409, %f356;
	mov.f32 	%f410, %f356;
	mov.f32 	%f411, %f356;
	mov.f32 	%f412, %f356;
	mov.f32 	%f413, %f356;
	mov.f32 	%f414, %f356;
	mov.f32 	%f415, %f356;
	mov.f32 	%f416, %f356;
	mov.f32 	%f417, %f356;
	mov.f32 	%f418, %f356;
	mov.f32 	%f419, %f356;
$L__BB0_1:
	ld.param.u64 	%rd14, [default_function_kernel0_param_1];
	ld.param.u64 	%rd13, [default_function_kernel0_param_0];
	bar.sync 	0;
	shl.b32 	%r9, %r38, 5;
	add.s32 	%r14, %r13, %r9;
	cvta.to.global.u64 	%rd4, %rd13;
	mul.wide.u32 	%rd5, %r14, 4;
	add.s64 	%rd6, %rd4, %rd5;
	ld.global.nc.f32 	%f194, [%rd6];
	st.shared.f32 	[%r18], %f194;
	ld.global.nc.f32 	%f195, [%rd6+2048];
	st.shared.f32 	[%r18+128], %f195;
	ld.global.nc.f32 	%f196, [%rd6+4096];
	st.shared.f32 	[%r18+256], %f196;
	ld.global.nc.f32 	%f197, [%rd6+6144];
	st.shared.f32 	[%r18+384], %f197;
	ld.global.nc.f32 	%f198, [%rd6+8192];
	st.shared.f32 	[%r18+512], %f198;
	ld.global.nc.f32 	%f199, [%rd6+10240];
	st.shared.f32 	[%r18+640], %f199;
	ld.global.nc.f32 	%f200, [%rd6+12288];
	st.shared.f32 	[%r18+768], %f200;
	ld.global.nc.f32 	%f201, [%rd6+14336];
	st.shared.f32 	[%r18+896], %f201;
	ld.global.nc.f32 	%f202, [%rd6+16384];
	st.shared.f32 	[%r18+1024], %f202;
	ld.global.nc.f32 	%f203, [%rd6+18432];
	st.shared.f32 	[%r18+1152], %f203;
	ld.global.nc.f32 	%f204, [%rd6+20480];
	st.shared.f32 	[%r18+1280], %f204;
	ld.global.nc.f32 	%f205, [%rd6+22528];
	st.shared.f32 	[%r18+1408], %f205;
	ld.global.nc.f32 	%f206, [%rd6+24576];
	st.shared.f32 	[%r18+1536], %f206;
	ld.global.nc.f32 	%f207, [%rd6+26624];
	st.shared.f32 	[%r18+1664], %f207;
	ld.global.nc.f32 	%f208, [%rd6+28672];
	st.shared.f32 	[%r18+1792], %f208;
	ld.global.nc.f32 	%f209, [%rd6+30720];
	st.shared.f32 	[%r18+1920], %f209;
	ld.global.nc.f32 	%f210, [%rd6+32768];
	st.shared.f32 	[%r18+2048], %f210;
	ld.global.nc.f32 	%f211, [%rd6+34816];
	st.shared.f32 	[%r18+2176], %f211;
	ld.global.nc.f32 	%f212, [%rd6+36864];
	st.shared.f32 	[%r18+2304], %f212;
	ld.global.nc.f32 	%f213, [%rd6+38912];
	st.shared.f32 	[%r18+2432], %f213;
	ld.global.nc.f32 	%f214, [%rd6+40960];
	st.shared.f32 	[%r18+2560], %f214;
	ld.global.nc.f32 	%f215, [%rd6+43008];
	st.shared.f32 	[%r18+2688], %f215;
	ld.global.nc.f32 	%f216, [%rd6+45056];
	st.shared.f32 	[%r18+2816], %f216;
	ld.global.nc.f32 	%f217, [%rd6+47104];
	st.shared.f32 	[%r18+2944], %f217;
	ld.global.nc.f32 	%f218, [%rd6+49152];
	st.shared.f32 	[%r18+3072], %f218;
	ld.global.nc.f32 	%f219, [%rd6+51200];
	st.shared.f32 	[%r18+3200], %f219;
	ld.global.nc.f32 	%f220, [%rd6+53248];
	st.shared.f32 	[%r18+3328], %f220;
	ld.global.nc.f32 	%f221, [%rd6+55296];
	st.shared.f32 	[%r18+3456], %f221;
	ld.global.nc.f32 	%f222, [%rd6+57344];
	st.shared.f32 	[%r18+3584], %f222;
	ld.global.nc.f32 	%f223, [%rd6+59392];
	st.shared.f32 	[%r18+3712], %f223;
	ld.global.nc.f32 	%f224, [%rd6+61440];
	st.shared.f32 	[%r18+3840], %f224;
	ld.global.nc.f32 	%f225, [%rd6+63488];
	st.shared.f32 	[%r18+3968], %f225;
	add.s32 	%r21, %r14, %r20;
	cvta.to.global.u64 	%rd7, %rd14;
	mul.wide.u32 	%rd8, %r21, 4;
	add.s64 	%rd9, %rd7, %rd8;
	ld.global.nc.f32 	%f226, [%rd9];
	mov.u32 	%r22, _ZZ24default_function_kernel0E8B_shared;
	add.s32 	%r23, %r22, %r16;
	st.shared.f32 	[%r23], %f226;
	ld.global.nc.f32 	%f227, [%rd9+2048];
	st.shared.f32 	[%r23+128], %f227;
	ld.global.nc.f32 	%f228, [%rd9+4096];
	st.shared.f32 	[%r23+256], %f228;
	ld.global.nc.f32 	%f229, [%rd9+6144];
	st.shared.f32 	[%r23+384], %f229;
	ld.global.nc.f32 	%f230, [%rd9+8192];
	st.shared.f32 	[%r23+512], %f230;
	ld.global.nc.f32 	%f231, [%rd9+10240];
	st.shared.f32 	[%r23+640], %f231;
	ld.global.nc.f32 	%f232, [%rd9+12288];
	st.shared.f32 	[%r23+768], %f232;
	ld.global.nc.f32 	%f233, [%rd9+14336];
	st.shared.f32 	[%r23+896], %f233;
	ld.global.nc.f32 	%f234, [%rd9+16384];
	st.shared.f32 	[%r23+1024], %f234;
	ld.global.nc.f32 	%f235, [%rd9+18432];
	st.shared.f32 	[%r23+1152], %f235;
	ld.global.nc.f32 	%f236, [%rd9+20480];
	st.shared.f32 	[%r23+1280], %f236;
	ld.global.nc.f32 	%f237, [%rd9+22528];
	st.shared.f32 	[%r23+1408], %f237;
	ld.global.nc.f32 	%f238, [%rd9+24576];
	st.shared.f32 	[%r23+1536], %f238;
	ld.global.nc.f32 	%f239, [%rd9+26624];
	st.shared.f32 	[%r23+1664], %f239;
	ld.global.nc.f32 	%f240, [%rd9+28672];
	st.shared.f32 	[%r23+1792], %f240;
	ld.global.nc.f32 	%f241, [%rd9+30720];
	st.shared.f32 	[%r23+1920], %f241;
	ld.global.nc.f32 	%f242, [%rd9+32768];
	st.shared.f32 	[%r23+2048], %f242;
	ld.global.nc.f32 	%f243, [%rd9+34816];
	st.shared.f32 	[%r23+2176], %f243;
	ld.global.nc.f32 	%f244, [%rd9+36864];
	st.shared.f32 	[%r23+2304], %f244;
	ld.global.nc.f32 	%f245, [%rd9+38912];
	st.shared.f32 	[%r23+2432], %f245;
	ld.global.nc.f32 	%f246, [%rd9+40960];
	st.shared.f32 	[%r23+2560], %f246;
	ld.global.nc.f32 	%f247, [%rd9+43008];
	st.shared.f32 	[%r23+2688], %f247;
	ld.global.nc.f32 	%f248, [%rd9+45056];
	st.shared.f32 	[%r23+2816], %f248;
	ld.global.nc.f32 	%f249, [%rd9+47104];
	st.shared.f32 	[%r23+2944], %f249;
	ld.global.nc.f32 	%f250, [%rd9+49152];
	st.shared.f32 	[%r23+3072], %f250;
	ld.global.nc.f32 	%f251, [%rd9+51200];
	st.shared.f32 	[%r23+3200], %f251;
	ld.global.nc.f32 	%f252, [%rd9+53248];
	st.shared.f32 	[%r23+3328], %f252;
	ld.global.nc.f32 	%f253, [%rd9+55296];
	st.shared.f32 	[%r23+3456], %f253;
	ld.global.nc.f32 	%f254, [%rd9+57344];
	st.shared.f32 	[%r23+3584], %f254;
	ld.global.nc.f32 	%f255, [%rd9+59392];
	st.shared.f32 	[%r23+3712], %f255;
	ld.global.nc.f32 	%f256, [%rd9+61440];
	st.shared.f32 	[%r23+3840], %f256;
	ld.global.nc.f32 	%f257, [%rd9+63488];
	st.shared.f32 	[%r23+3968], %f257;
	bar.sync 	0;
	mov.b32 	%r39, 2048;
$L__BB0_2:
	mov.u32 	%r3, %tid.y;
	shl.b32 	%r24, %r3, 12;
	mov.u32 	%r25, _ZZ24default_function_kernel0E8A_shared;
	add.s32 	%r26, %r25, %r24;
	add.s32 	%r27, %r26, %r39;
	ld.shared.f32 	%f258, [%r27+-2048];
	ld.shared.f32 	%f259, [%r27+-1920];
	ld.shared.f32 	%f260, [%r27+-1792];
	ld.shared.f32 	%f261, [%r27+-1664];
	ld.shared.f32 	%f262, [%r27+-1536];
	ld.shared.f32 	%f263, [%r27+-1408];
	ld.shared.f32 	%f264, [%r27+-1280];
	ld.shared.f32 	%f265, [%r27+-1152];
	ld.shared.f32 	%f266, [%r27+-1024];
	ld.shared.f32 	%f267, [%r27+-896];
	ld.shared.f32 	%f268, [%r27+-768];
	ld.shared.f32 	%f269, [%r27+-640];
	ld.shared.f32 	%f270, [%r27+-512];
	ld.shared.f32 	%f271, [%r27+-384];
	ld.shared.f32 	%f272, [%r27+-256];
	ld.shared.f32 	%f273, [%r27+-128];
	ld.shared.f32 	%f274, [%r27];
	ld.shared.f32 	%f275, [%r27+128];
	ld.shared.f32 	%f276, [%r27+256];
	ld.shared.f32 	%f277, [%r27+384];
	ld.shared.f32 	%f278, [%r27+512];
	ld.shared.f32 	%f279, [%r27+640];
	ld.shared.f32 	%f280, [%r27+768];
	ld.shared.f32 	%f281, [%r27+896];
	ld.shared.f32 	%f282, [%r27+1024];
	ld.shared.f32 	%f283, [%r27+1152];
	ld.shared.f32 	%f284, [%r27+1280];
	ld.shared.f32 	%f285, [%r27+1408];
	ld.shared.f32 	%f286, [%r27+1536];
	ld.shared.f32 	%f287, [%r27+1664];
	ld.shared.f32 	%f288, [%r27+1792];
	ld.shared.f32 	%f289, [%r27+1920];
	mov.u32 	%r4, %tid.x;
	shl.b32 	%r28, %r4, 8;
	mov.u32 	%r29, _ZZ24default_function_kernel0E8B_shared;
	add.s32 	%r30, %r28, %r29;
	add.s32 	%r31, %r30, %r39;
	ld.shared.f32 	%f290, [%r31+-1920];
	ld.shared.f32 	%f291, [%r31+-2048];
	fma.rn.f32 	%f387, %f291, %f258, %f387;
	fma.rn.f32 	%f386, %f290, %f258, %f386;
	fma.rn.f32 	%f385, %f291, %f259, %f385;
	fma.rn.f32 	%f384, %f290, %f259, %f384;
	fma.rn.f32 	%f383, %f291, %f260, %f383;
	fma.rn.f32 	%f382, %f290, %f260, %f382;
	fma.rn.f32 	%f381, %f291, %f261, %f381;
	fma.rn.f32 	%f380, %f290, %f261, %f380;
	fma.rn.f32 	%f379, %f291, %f262, %f379;
	fma.rn.f32 	%f378, %f290, %f262, %f378;
	fma.rn.f32 	%f377, %f291, %f263, %f377;
	fma.rn.f32 	%f376, %f290, %f263, %f376;
	fma.rn.f32 	%f375, %f291, %f264, %f375;
	fma.rn.f32 	%f374, %f290, %f264, %f374;
	fma.rn.f32 	%f373, %f291, %f265, %f373;
	fma.rn.f32 	%f372, %f290, %f265, %f372;
	fma.rn.f32 	%f371, %f291, %f266, %f371;
	fma.rn.f32 	%f370, %f290, %f266, %f370;
	fma.rn.f32 	%f369, %f291, %f267, %f369;
	fma.rn.f32 	%f368, %f290, %f267, %f368;
	fma.rn.f32 	%f367, %f291, %f268, %f367;
	fma.rn.f32 	%f366, %f290, %f268, %f366;
	fma.rn.f32 	%f365, %f291, %f269, %f365;
	fma.rn.f32 	%f364, %f290, %f269, %f364;
	fma.rn.f32 	%f363, %f291, %f270, %f363;
	fma.rn.f32 	%f362, %f290, %f270, %f362;
	fma.rn.f32 	%f361, %f291, %f271, %f361;
	fma.rn.f32 	%f360, %f290, %f271, %f360;
	fma.rn.f32 	%f359, %f291, %f272, %f359;
	fma.rn.f32 	%f358, %f290, %f272, %f358;
	fma.rn.f32 	%f357, %f291, %f273, %f357;
	fma.rn.f32 	%f356, %f290, %f273, %f356;
	fma.rn.f32 	%f388, %f291, %f274, %f388;
	fma.rn.f32 	%f389, %f290, %f274, %f389;
	fma.rn.f32 	%f390, %f291, %f275, %f390;
	fma.rn.f32 	%f391, %f290, %f275, %f391;
	fma.rn.f32 	%f392, %f291, %f276, %f392;
	fma.rn.f32 	%f393, %f290, %f276, %f393;
	fma.rn.f32 	%f394, %f291, %f277, %f394;
	fma.rn.f32 	%f395, %f290, %f277, %f395;
	fma.rn.f32 	%f396, %f291, %f278, %f396;
	fma.rn.f32 	%f397, %f290, %f278, %f397;
	fma.rn.f32 	%f398, %f291, %f279, %f398;
	fma.rn.f32 	%f399, %f290, %f279, %f399;
	fma.rn.f32 	%f400, %f291, %f280, %f400;
	fma.rn.f32 	%f401, %f290, %f280, %f401;
	fma.rn.f32 	%f402, %f291, %f281, %f402;
	fma.rn.f32 	%f403, %f290, %f281, %f403;
	fma.rn.f32 	%f404, %f291, %f282, %f404;
	fma.rn.f32 	%f405, %f290, %f282, %f405;
	fma.rn.f32 	%f406, %f291, %f283, %f406;
	fma.rn.f32 	%f407, %f290, %f283, %f407;
	fma.rn.f32 	%f408, %f291, %f284, %f408;
	fma.rn.f32 	%f409, %f290, %f284, %f409;
	fma.rn.f32 	%f410, %f291, %f285, %f410;
	fma.rn.f32 	%f411, %f290, %f285, %f411;
	fma.rn.f32 	%f412, %f291, %f286, %f412;
	fma.rn.f32 	%f413, %f290, %f286, %f413;
	fma.rn.f32 	%f414, %f291, %f287, %f414;
	fma.rn.f32 	%f415, %f290, %f287, %f415;
	fma.rn.f32 	%f416, %f291, %f288, %f416;
	fma.rn.f32 	%f417, %f290, %f288, %f417;
	fma.rn.f32 	%f418, %f291, %f289, %f418;
	fma.rn.f32 	%f419, %f290, %f289, %f419;
	add.s32 	%r39, %r39, 4;
	setp.ne.s32 	%p1, %r39, 2176;
	@%p1 bra 	$L__BB0_2;
	add.s32 	%r38, %r38, 1;
	setp.ne.s32 	%p2, %r38, 16;
	@%p2 bra 	$L__BB0_1;
	ld.param.u64 	%rd15, [default_function_kernel0_param_2];
	cvta.to.global.u64 	%rd10, %rd15;
	shl.b32 	%r32, %r3, 19;
	mov.u32 	%r33, %ctaid.x;
	shl.b32 	%r34, %r33, 6;
	shl.b32 	%r35, %r4, 1;
	add.s32 	%r36, %r34, %r32;
	add.s32 	%r37, %r36, %r35;
	mul.wide.u32 	%rd11, %r37, 4;
	add.s64 	%rd12, %rd10, %rd11;
	st.global.f32 	[%rd12], %f387;
	st.global.f32 	[%rd12+4], %f386;
	st.global.f32 	[%rd12+65536], %f385;
	st.global.f32 	[%rd12+65540], %f384;
	st.global.f32 	[%rd12+131072], %f383;
	st.global.f32 	[%rd12+131076], %f382;
	st.global.f32 	[%rd12+196608], %f381;
	st.global.f32 	[%rd12+196612], %f380;
	st.global.f32 	[%rd12+262144], %f379;
	st.global.f32 	[%rd12+262148], %f378;
	st.global.f32 	[%rd12+327680], %f377;
	st.global.f32 	[%rd12+327684], %f376;
	st.global.f32 	[%rd12+393216], %f375;
	st.global.f32 	[%rd12+393220], %f374;
	st.global.f32 	[%rd12+458752], %f373;
	st.global.f32 	[%rd12+458756], %f372;
	st.global.f32 	[%rd12+524288], %f371;
	st.global.f32 	[%rd12+524292], %f370;
	st.global.f32 	[%rd12+589824], %f369;
	st.global.f32 	[%rd12+589828], %f368;
	st.global.f32 	[%rd12+655360], %f367;
	st.global.f32 	[%rd12+655364], %f366;
	st.global.f32 	[%rd12+720896], %f365;
	st.global.f32 	[%rd12+720900], %f364;
	st.global.f32 	[%rd12+786432], %f363;
	st.global.f32 	[%rd12+786436], %f362;
	st.global.f32 	[%rd12+851968], %f361;
	st.global.f32 	[%rd12+851972], %f360;
	st.global.f32 	[%rd12+917504], %f359;
	st.global.f32 	[%rd12+917508], %f358;
	st.global.f32 	[%rd12+983040], %f357;
	st.global.f32 	[%rd12+983044], %f356;
	st.global.f32 	[%rd12+1048576], %f388;
	st.global.f32 	[%rd12+1048580], %f389;
	st.global.f32 	[%rd12+1114112], %f390;
	st.global.f32 	[%rd12+1114116], %f391;
	st.global.f32 	[%rd12+1179648], %f392;
	st.global.f32 	[%rd12+1179652], %f393;
	st.global.f32 	[%rd12+1245184], %f394;
	st.global.f32 	[%rd12+1245188], %f395;
	st.global.f32 	[%rd12+1310720], %f396;
	st.global.f32 	[%rd12+1310724], %f397;
	st.global.f32 	[%rd12+1376256], %f398;
	st.global.f32 	[%rd12+1376260], %f399;
	st.global.f32 	[%rd12+1441792], %f400;
	st.global.f32 	[%rd12+1441796], %f401;
	st.global.f32 	[%rd12+1507328], %f402;
	st.global.f32 	[%rd12+1507332], %f403;
	st.global.f32 	[%rd12+1572864], %f404;
	st.global.f32 	[%rd12+1572868], %f405;
	st.global.f32 	[%rd12+1638400], %f406;
	st.global.f32 	[%rd12+1638404], %f407;
	st.global.f32 	[%rd12+1703936], %f408;
	st.global.f32 	[%rd12+1703940], %f409;
	st.global.f32 	[%rd12+1769472], %f410;
	st.global.f32 	[%rd12+1769476], %f411;
	st.global.f32 	[%rd12+1835008], %f412;
	st.global.f32 	[%rd12+1835012], %f413;
	st.global.f32 	[%rd12+1900544], %f414;
	st.global.f32 	[%rd12+1900548], %f415;
	st.global.f32 	[%rd12+1966080], %f416;
	st.global.f32 	[%rd12+1966084], %f417;
	st.global.f32 	[%rd12+2031616], %f418;
	st.global.f32 	[%rd12+2031620], %f419;
	ret;

}


// ===== COMPILED SASS (sm_100) =====

	.target	sm_100

	.elftype	@"ET_EXEC"


//--------------------- .note.nv.tkinfo           --------------------------
	.section	.note.nv.tkinfo,"",@"SHT_NOTE"
	.sectionflags	@"SHF_NOTE_NV_TKINFO"
	.tkinfo
        /*0018*/ 	.word	0x00000002
        /*0030*/ 	.string	""
        /*0030*/ 	.string	"ptxas"
        /*0030*/ 	.string	"Cuda compilation tools, release 13.0, V13.0.88"
        /*0030*/ 	.string	"Build cuda_13.0.r13.0/compiler.36424714_0"
        /*0030*/ 	.string	"-arch sm_100 -m 64 "



//--------------------- .note.nv.cuinfo           --------------------------
	.section	.note.nv.cuinfo,"",@"SHT_NOTE"
	.sectionflags	@"SHF_NOTE_NV_CUINFO"
        /*0018*/ 	.short	0x0002
        /*001a*/ 	.short	0x0064
        /*001c*/ 	.short	0x0082
	.zero		2


//--------------------- .nv.info                  --------------------------
	.section	.nv.info,"",@"SHT_CUDA_INFO"
	.align	4


	//----- nvinfo : EIATTR_REGCOUNT
	.align		4
        /*0000*/ 	.byte	0x04, 0x2f
        /*0002*/ 	.short	(.L_1 - .L_0)
	.align		4
.L_0:
        /*0004*/ 	.word	index@(default_function_kernel0)
        /*0008*/ 	.word	0x00000050


	//----- nvinfo : EIATTR_FRAME_SIZE
	.align		4
.L_1:
        /*000c*/ 	.byte	0x04, 0x11
        /*000e*/ 	.short	(.L_3 - .L_2)
	.align		4
.L_2:
        /*0010*/ 	.word	index@(default_function_kernel0)
        /*0014*/ 	.word	0x00000000


	//----- nvinfo : EIATTR_MIN_STACK_SIZE
	.align		4
.L_3:
        /*0018*/ 	.byte	0x04, 0x12
        /*001a*/ 	.short	(.L_5 - .L_4)
	.align		4
.L_4:
        /*001c*/ 	.word	index@(default_function_kernel0)
        /*0020*/ 	.word	0x00000000
.L_5:


//--------------------- .nv.compat                --------------------------
	.section	.nv.compat,"",@"SHT_CUDA_COMPAT_INFO"
	.align	4
        /*0000*/ 	.byte	0x02, 0x09, 0x00, 0x00, 0x02, 0x02, 0x01, 0x00, 0x02, 0x05, 0x05, 0x00, 0x03, 0x07, 0x01, 0x01
        /*0010*/ 	.byte	0x02, 0x03, 0x00, 0x00, 0x02, 0x06, 0x01, 0x00, 0x04, 0x0b, 0x08, 0x00, 0x09, 0x00, 0x00, 0x00
        /*0020*/ 	.byte	0x00, 0x00, 0x00, 0x00


//--------------------- .nv.info.default_function_kernel0 --------------------------
	.section	.nv.info.default_function_kernel0,"",@"SHT_CUDA_INFO"
	.sectionflags	@""
	.align	4


	//----- nvinfo : EIATTR_CUDA_API_VERSION
	.align		4
        /*0000*/ 	.byte	0x04, 0x37
        /*0002*/ 	.short	(.L_7 - .L_6)
.L_6:
        /*0004*/ 	.word	0x00000082


	//----- nvinfo : EIATTR_KPARAM_INFO
	.align		4
.L_7:
        /*0008*/ 	.byte	0x04, 0x17
        /*000a*/ 	.short	(.L_9 - .L_8)
.L_8:
        /*000c*/ 	.word	0x00000000
        /*0010*/ 	.short	0x0002
        /*0012*/ 	.short	0x0010
        /*0014*/ 	.byte	0x00, 0xf5, 0x21, 0x00


	//----- nvinfo : EIATTR_KPARAM_INFO
	.align		4
.L_9:
        /*0018*/ 	.byte	0x04, 0x17
        /*001a*/ 	.short	(.L_11 - .L_10)
.L_10:
        /*001c*/ 	.word	0x00000000
        /*0020*/ 	.short	0x0001
        /*0022*/ 	.short	0x0008
        /*0024*/ 	.byte	0x00, 0xf5, 0x21, 0x00


	//----- nvinfo : EIATTR_KPARAM_INFO
	.align		4
.L_11:
        /*0028*/ 	.byte	0x04, 0x17
        /*002a*/ 	.short	(.L_13 - .L_12)
.L_12:
        /*002c*/ 	.word	0x00000000
        /*0030*/ 	.short	0x0000
        /*0032*/ 	.short	0x0000
        /*0034*/ 	.byte	0x00, 0xf5, 0x21, 0x00


	//----- nvinfo : EIATTR_SPARSE_MMA_MASK
	.align		4
.L_13:
        /*0038*/ 	.byte	0x03, 0x50
        /*003a*/ 	.short	0x0000


	//----- nvinfo : EIATTR_MAXREG_COUNT
	.align		4
        /*003c*/ 	.byte	0x03, 0x1b
        /*003e*/ 	.short	0x00ff


	//----- nvinfo : EIATTR_NUM_BARRIERS
	.align		4
        /*0040*/ 	.byte	0x02, 0x4c
        /*0042*/ 	.byte	0x01
	.zero		1


	//----- nvinfo : EIATTR_MERCURY_ISA_VERSION
	.align		4
        /*0044*/ 	.byte	0x03, 0x5f
        /*0046*/ 	.short	0x0101


	//----- nvinfo : EIATTR_VRC_CTA_INIT_COUNT
	.align		4
        /*0048*/ 	.byte	0x02, 0x4a
	.zero		1
	.zero		1


	//----- nvinfo : EIATTR_EXIT_INSTR_OFFSETS
	.align		4
        /*004c*/ 	.byte	0x04, 0x1c
        /*004e*/ 	.short	(.L_15 - .L_14)


	//   ....[0]....
.L_14:
        /*0050*/ 	.word	0x00001740


	//----- nvinfo : EIATTR_CBANK_PARAM_SIZE
	.align		4
.L_15:
        /*0054*/ 	.byte	0x03, 0x19
        /*0056*/ 	.short	0x0018


	//----- nvinfo : EIATTR_PARAM_CBANK
	.align		4
        /*0058*/ 	.byte	0x04, 0x0a
        /*005a*/ 	.short	(.L_17 - .L_16)
	.align		4
.L_16:
        /*005c*/ 	.word	index@(.nv.constant0.default_function_kernel0)
        /*0060*/ 	.short	0x0380
        /*0062*/ 	.short	0x0018


	//----- nvinfo : EIATTR_SW_WAR
	.align		4
.L_17:
        /*0064*/ 	.byte	0x04, 0x36
        /*0066*/ 	.short	(.L_19 - .L_18)
.L_18:
        /*0068*/ 	.word	0x00000008
.L_19:


//--------------------- .nv.callgraph             --------------------------
	.section	.nv.callgraph,"",@"SHT_CUDA_CALLGRAPH"
	.align	4
	.sectionentsize	8
	.align		4
        /*0000*/ 	.word	0x00000000
	.align		4
        /*0004*/ 	.word	0xffffffff
	.align		4
        /*0008*/ 	.word	0x00000000
	.align		4
        /*000c*/ 	.word	0xfffffffe
	.align		4
        /*0010*/ 	.word	0x00000000
	.align		4
        /*0014*/ 	.word	0xfffffffd
	.align		4
        /*0018*/ 	.word	0x00000000
	.align		4
        /*001c*/ 	.word	0xfffffffc


//--------------------- .text.default_function_kernel0 --------------------------
	.section	.text.default_function_kernel0,"ax",@progbits
	.align	128
        .global         default_function_kernel0
        .type           default_function_kernel0,@function
        .size           default_function_kernel0,(.L_x_3 - default_function_kernel0)
        .other          default_function_kernel0,@"STO_CUDA_ENTRY STV_DEFAULT"
default_function_kernel0:
.text.default_function_kernel0:
[----:B------:R-:W-:Y:S01]  /*0000*/  LDC R1, c[0x0][0x37c] ;  /* 0x0000df00ff017b82 */ /* 0x000fe20000000800 */
[----:B------:R-:W0:Y:S07]  /*0010*/  S2R R3, SR_TID.Y ;  /* 0x0000000000037919 */ /* 0x000e2e0000002200 */
[----:B------:R-:W1:Y:S01]  /*0020*/  S2UR UR5, SR_CgaCtaId ;  /* 0x00000000000579c3 */ /* 0x000e620000008800 */
[----:B------:R-:W-:Y:S01]  /*0030*/  UMOV UR4, 0x400 ;  /* 0x0000040000047882 */ /* 0x000fe20000000000 */
[----:B------:R-:W-:Y:S01]  /*0040*/  HFMA2 R61, -RZ, RZ, 0, 0 ;  /* 0x00000000ff3d7431 */ /* 0x000fe200000001ff */
[----:B------:R-:W2:Y:S01]  /*0050*/  S2R R5, SR_TID.X ;  /* 0x0000000000057919 */ /* 0x000ea20000002100 */
[----:B------:R-:W-:Y:S01]  /*0060*/  HFMA2 R65, -RZ, RZ, 0, 0 ;  /* 0x00000000ff417431 */ /* 0x000fe200000001ff */
[----:B------:R-:W-:Y:S01]  /*0070*/  CS2R R68, SRZ ;  /* 0x0000000000447805 */ /* 0x000fe2000001ff00 */
[----:B------:R-:W-:Y:S01]  /*0080*/  HFMA2 R71, -RZ, RZ, 0, 0 ;  /* 0x00000000ff477431 */ /* 0x000fe200000001ff */
[----:B------:R-:W3:Y:S01]  /*0090*/  S2R R62, SR_CTAID.X ;  /* 0x00000000003e7919 */ /* 0x000ee20000002500 */
[----:B------:R-:W-:Y:S01]  /*00a0*/  HFMA2 R75, -RZ, RZ, 0, 0 ;  /* 0x00000000ff4b7431 */ /* 0x000fe200000001ff */
[----:B------:R-:W-:Y:S01]  /*00b0*/  CS2R R6, SRZ ;  /* 0x0000000000067805 */ /* 0x000fe2000001ff00 */
[----:B------:R-:W-:Y:S01]  /*00c0*/  HFMA2 R0, -RZ, RZ, 0, 0 ;  /* 0x00000000ff007431 */ /* 0x000fe200000001ff */
[----:B------:R-:W-:-:S02]  /*00d0*/  CS2R R8, SRZ ;  /* 0x0000000000087805 */ /* 0x000fc4000001ff00 */
[----:B------:R-:W-:Y:S02]  /*00e0*/  CS2R R10, SRZ ;  /* 0x00000000000a7805 */ /* 0x000fe4000001ff00 */
[----:B------:R-:W-:Y:S02]  /*00f0*/  CS2R R12, SRZ ;  /* 0x00000000000c7805 */ /* 0x000fe4000001ff00 */
[----:B------:R-:W-:Y:S02]  /*0100*/  CS2R R14, SRZ ;  /* 0x00000000000e7805 */ /* 0x000fe4000001ff00 */
[----:B------:R-:W-:Y:S02]  /*0110*/  CS2R R16, SRZ ;  /* 0x0000000000107805 */ /* 0x000fe4000001ff00 */
[----:B------:R-:W-:Y:S02]  /*0120*/  CS2R R18, SRZ ;  /* 0x0000000000127805 */ /* 0x000fe4000001ff00 */
[----:B------:R-:W-:-:S02]  /*0130*/  CS2R R20, SRZ ;  /* 0x0000000000147805 */ /* 0x000fc4000001ff00 */
[----:B------:R-:W-:Y:S02]  /*0140*/  CS2R R22, SRZ ;  /* 0x0000000000167805 */ /* 0x000fe4000001ff00 */
[----:B------:R-:W-:Y:S02]  /*0150*/  CS2R R24, SRZ ;  /* 0x0000000000187805 */ /* 0x000fe4000001ff00 */
[----:B------:R-:W-:Y:S02]  /*0160*/  CS2R R26, SRZ ;  /* 0x00000000001a7805 */ /* 0x000fe4000001ff00 */
[----:B------:R-:W-:Y:S02]  /*0170*/  CS2R R28, SRZ ;  /* 0x00000000001c7805 */ /* 0x000fe4000001ff00 */
[----:B------:R-:W-:Y:S02]  /*0180*/  CS2R R30, SRZ ;  /* 0x00000000001e7805 */ /* 0x000fe4000001ff00 */
[----:B------:R-:W-:Y:S01]  /*0190*/  CS2R R32, SRZ ;  /* 0x0000000000207805 */ /* 0x000fe2000001ff00 */
[----:B-1----:R-:W-:Y:S01]  /*01a0*/  ULEA UR4, UR5, UR4, 0x18 ;  /* 0x0000000405047291 */ /* 0x002fe2000f8ec0ff */
[----:B------:R-:W-:-:S02]  /*01b0*/  CS2R R34, SRZ ;  /* 0x0000000000227805 */ /* 0x000fc4000001ff00 */
[----:B------:R-:W-:Y:S02]  /*01c0*/  CS2R R36, SRZ ;  /* 0x0000000000247805 */ /* 0x000fe4000001ff00 */
[----:B------:R-:W-:Y:S02]  /*01d0*/  CS2R R38, SRZ ;  /* 0x0000000000267805 */ /* 0x000fe4000001ff00 */
[----:B------:R-:W-:Y:S02]  /*01e0*/  CS2R R40, SRZ ;  /* 0x0000000000287805 */ /* 0x000fe4000001ff00 */
[----:B------:R-:W-:Y:S02]  /*01f0*/  CS2R R42, SRZ ;  /* 0x00000000002a7805 */ /* 0x000fe4000001ff00 */
[----:B------:R-:W-:Y:S02]  /*0200*/  CS2R R44, SRZ ;  /* 0x00000000002c7805 */ /* 0x000fe4000001ff00 */
[----:B0-----:R-:W-:-:S02]  /*0210*/  SHF.L.U32 R60, R3, 0xe, RZ ;  /* 0x0000000e033c7819 */ /* 0x001fc400000006ff */
[----:B------:R-:W-:Y:S02]  /*0220*/  CS2R R46, SRZ ;  /* 0x00000000002e7805 */ /* 0x000fe4000001ff00 */
[----:B------:R-:W-:Y:S02]  /*0230*/  CS2R R48, SRZ ;  /* 0x0000000000307805 */ /* 0x000fe4000001ff00 */
[----:B------:R-:W-:Y:S02]  /*0240*/  CS2R R50, SRZ ;  /* 0x0000000000327805 */ /* 0x000fe4000001ff00 */
[----:B--2---:R-:W-:Y:S02]  /*0250*/  LOP3.LUT R60, R60, R5, RZ, 0xfc, !PT ;  /* 0x000000053c3c7212 */ /* 0x004fe400078efcff */
[----:B------:R-:W-:Y:S02]  /*0260*/  CS2R R52, SRZ ;  /* 0x0000000000347805 */ /* 0x000fe4000001ff00 */
[----:B------:R-:W-:-:S02]  /*0270*/  CS2R R54, SRZ ;  /* 0x0000000000367805 */ /* 0x000fc4000001ff00 */
[----:B------:R-:W-:Y:S02]  /*0280*/  CS2R R56, SRZ ;  /* 0x0000000000387805 */ /* 0x000fe4000001ff00 */
[----:B------:R-:W-:Y:S01]  /*0290*/  CS2R R58, SRZ ;  /* 0x00000000003a7805 */ /* 0x000fe2000001ff00 */
[----:B------:R-:W-:Y:S01]  /*02a0*/  IMAD R64, R3, -0x3c00, R60 ;  /* 0xffffc40003407824 */ /* 0x000fe200078e023c */
[----:B------:R-:W-:Y:S01]  /*02b0*/  MOV R63, RZ ;  /* 0x000000ff003f7202 */ /* 0x000fe20000000f00 */
[----:B------:R-:W0:Y:S01]  /*02c0*/  LDCU.64 UR8, c[0x0][0x358] ;  /* 0x00006b00ff0877ac */ /* 0x000e220008000a00 */
[----:B------:R-:W-:Y:S02]  /*02d0*/  MOV R67, RZ ;  /* 0x000000ff00437202 */ /* 0x000fe40000000f00 */
[----:B------:R-:W-:Y:S02]  /*02e0*/  MOV R73, RZ ;  /* 0x000000ff00497202 */ /* 0x000fe40000000f00 */
[----:B------:R-:W-:-:S02]  /*02f0*/  MOV R77, RZ ;  /* 0x000000ff004d7202 */ /* 0x000fc40000000f00 */
[----:B---3--:R-:W-:-:S07]  /*0300*/  LEA R66, R64, UR4, 0x2 ;  /* 0x0000000440427c11 */ /* 0x008fce000f8e10ff */
.L_x_1:
[----:B------:R-:W1:Y:S01]  /*0310*/  LDC.64 R2, c[0x0][0x380] ;  /* 0x0000e000ff027b82 */ /* 0x000e620000000a00 */
[----:B------:R-:W-:-:S05]  /*0320*/  LEA R70, R68, R60, 0x5 ;  /* 0x0000003c44467211 */ /* 0x000fca00078e28ff */
[----:B-1----:R-:W-:-:S05]  /*0330*/  IMAD.WIDE.U32 R2, R70, 0x4, R2 ;  /* 0x0000000446027825 */ /* 0x002fca00078e0002 */
[----:B0-----:R-:W2:Y:S01]  /*0340*/  LDG.E.CONSTANT R5, desc[UR8][R2.64] ;  /* 0x0000000802057981 */ /* 0x001ea2000c1e9900 */
[----:B------:R-:W-:Y:S06]  /*0350*/  BAR.SYNC.DEFER_BLOCKING 0x0 ;  /* 0x0000000000007b1d */ /* 0x000fec0000010000 */
[----:B------:R-:W3:Y:S04]  /*0360*/  LDG.E.CONSTANT R4, desc[UR8][R2.64+0x800] ;  /* 0x0008000802047981 */ /* 0x000ee8000c1e9900 */
[----:B------:R-:W4:Y:S04]  /*0370*/  LDG.E.CONSTANT R72, desc[UR8][R2.64+0x1000] ;  /* 0x0010000802487981 */ /* 0x000f28000c1e9900 */
[----:B------:R-:W5:Y:S04]  /*0380*/  LDG.E.CONSTANT R74, desc[UR8][R2.64+0x1800] ;  /* 0x00180008024a7981 */ /* 0x000f68000c1e9900 */
[----:B------:R-:W5:Y:S04]  /*0390*/  LDG.E.CONSTANT R76, desc[UR8][R2.64+0x2000] ;  /* 0x00200008024c7981 */ /* 0x000f68000c1e9900 */
[----:B--2---:R0:W-:Y:S04]  /*03a0*/  STS [R66], R5 ;  /* 0x0000000542007388 */ /* 0x0041e80000000800 */
[----:B0-----:R-:W2:Y:S04]  /*03b0*/  LDG.E.CONSTANT R5, desc[UR8][R2.64+0x2800] ;  /* 0x0028000802057981 */ /* 0x001ea8000c1e9900 */
[----:B---3--:R0:W-:Y:S04]  /*03c0*/  STS [R66+0x80], R4 ;  /* 0x0000800442007388 */ /* 0x0081e80000000800 */
[----:B0-----:R-:W3:Y:S04]  /*03d0*/  LDG.E.CONSTANT R4, desc[UR8][R2.64+0x3000] ;  /* 0x0030000802047981 */ /* 0x001ee8000c1e9900 */
[----:B--2---:R0:W-:Y:S04]  /*03e0*/  STS [R66+0x280], R5 ;  /* 0x0002800542007388 */ /* 0x0041e80000000800 */
[----:B0-----:R-:W2:Y:S04]  /*03f0*/  LDG.E.CONSTANT R5, desc[UR8][R2.64+0x3800] ;  /* 0x0038000802057981 */ /* 0x001ea8000c1e9900 */
[----:B----4-:R0:W-:Y:S04]  /*0400*/  STS [R66+0x100], R72 ;  /* 0x0001004842007388 */ /* 0x0101e80000000800 */
[----:B0-----:R-:W4:Y:S04]  /*0410*/  LDG.E.CONSTANT R72, desc[UR8][R2.64+0x4000] ;  /* 0x0040000802487981 */ /* 0x001f28000c1e9900 */
[----:B--2---:R0:W-:Y:S04]  /*0420*/  STS [R66+0x380], R5 ;  /* 0x0003800542007388 */ /* 0x0041e80000000800 */
[----:B0-----:R-:W2:Y:S04]  /*0430*/  LDG.E.CONSTANT R5, desc[UR8][R2.64+0x6000] ;  /* 0x0060000802057981 */ /* 0x001ea8000c1e9900 */
[----:B---3--:R0:W-:Y:S04]  /*0440*/  STS [R66+0x300], R4 ;  /* 0x0003000442007388 */ /* 0x0081e80000000800 */
[----:B0-----:R-:W3:Y:S04]  /*0450*/  LDG.E.CONSTANT R4, desc[UR8][R2.64+0x5000] ;  /* 0x0050000802047981 */ /* 0x001ee8000c1e9900 */
[----:B-----5:R0:W-:Y:S04]  /*0460*/  STS [R66+0x180], R74 ;  /* 0x0001804a42007388 */ /* 0x0201e80000000800 */
[----:B----4-:R1:W-:Y:S04]  /*0470*/  STS [R66+0x400], R72 ;  /* 0x0004004842007388 */ /* 0x0103e80000000800 */
[----:B0-----:R-:W4:Y:S04]  /*0480*/  LDG.E.CONSTANT R74, desc[UR8][R2.64+0x4800] ;  /* 0x00480008024a7981 */ /* 0x001f28000c1e9900 */
[----:B-1----:R-:W5:Y:S04]  /*0490*/  LDG.E.CONSTANT R72, desc[UR8][R2.64+0x6800] ;  /* 0x0068000802487981 */ /* 0x002f68000c1e9900 */
[----:B--2---:R0:W-:Y:S04]  /*04a0*/  STS [R66+0x600], R5 ;  /* 0x0006000542007388 */ /* 0x0041e80000000800 */
[----:B0-----:R-:W2:Y:S04]  /*04b0*/  LDG.E.CONSTANT R5, desc[UR8][R2.64+0x7000] ;  /* 0x0070000802057981 */ /* 0x001ea8000c1e9900 */
[----:B---3--:R0:W-:Y:S04]  /*04c0*/  STS [R66+0x500], R4 ;  /* 0x0005000442007388 */ /* 0x0081e80000000800 */
[----:B0-----:R-:W3:Y:S04]  /*04d0*/  LDG.E.CONSTANT R4, desc[UR8][R2.64+0x7800] ;  /* 0x0078000802047981 */ /* 0x001ee8000c1e9900 */
[----:B------:R0:W-:Y:S04]  /*04e0*/  STS [R66+0x200], R76 ;  /* 0x0002004c42007388 */ /* 0x0001e80000000800 */
[----:B----4-:R1:W-:Y:S04]  /*04f0*/  STS [R66+0x480], R74 ;  /* 0x0004804a42007388 */ /* 0x0103e80000000800 */
[----:B-----5:R4:W-:Y:S04]  /*0500*/  STS [R66+0x680], R72 ;  /* 0x0006804842007388 */ /* 0x0209e80000000800 */
[----:B0-----:R-:W5:Y:S04]  /*0510*/  LDG.E.CONSTANT R76, desc[UR8][R2.64+0x5800] ;  /* 0x00580008024c7981 */ /* 0x001f68000c1e9900 */
[----:B-1----:R-:W5:Y:S04]  /*0520*/  LDG.E.CONSTANT R74, desc[UR8][R2.64+0x8000] ;  /* 0x00800008024a7981 */ /* 0x002f68000c1e9900 */
[----:B----4-:R-:W4:Y:S04]  /*0530*/  LDG.E.CONSTANT R72, desc[UR8][R2.64+0x8800] ;  /* 0x0088000802487981 */ /* 0x010f28000c1e9900 */
[----:B--2---:R0:W-:Y:S04]  /*0540*/  STS [R66+0x700], R5 ;  /* 0x0007000542007388 */ /* 0x0041e80000000800 */
[----:B0-----:R-:W2:Y:S04]  /*0550*/  LDG.E.CONSTANT R5, desc[UR8][R2.64+0x9800] ;  /* 0x0098000802057981 */ /* 0x001ea8000c1e9900 */
[----:B---3--:R0:W-:Y:S04]  /*0560*/  STS [R66+0x780], R4 ;  /* 0x0007800442007388 */ /* 0x0081e80000000800 */
[----:B0-----:R-:W3:Y:S04]  /*0570*/  LDG.E.CONSTANT R4, desc[UR8][R2.64+0xa000] ;  /* 0x00a0000802047981 */ /* 0x001ee8000c1e9900 */
[----:B-----5:R0:W-:Y:S04]  /*0580*/  STS [R66+0x580], R76 ;  /* 0x0005804c42007388 */ /* 0x0201e80000000800 */
[----:B------:R1:W-:Y:S04]  /*0590*/  STS [R66+0x800], R74 ;  /* 0x0008004a42007388 */ /* 0x0003e80000000800 */
[----:B----4-:R4:W-:Y:S04]  /*05a0*/  STS [R66+0x880], R72 ;  /* 0x0008804842007388 */ /* 0x0109e80000000800 */
        /* <DEDUP_REMOVED lines=15> */
[----:B---3--:R-:W-:Y:S01]  /*06a0*/  STS [R66+0xc00], R4 ;  /* 0x000c000442007388 */ /* 0x008fe20000000800 */
[----:B------:R-:W-:-:S03]  /*06b0*/  LEA R70, R62, R70, 0xf ;  /* 0x000000463e467211 */ /* 0x000fc600078e78ff */
[----:B-----5:R0:W-:Y:S04]  /*06c0*/  STS [R66+0xd00], R76 ;  /* 0x000d004c42007388 */ /* 0x0201e80000000800 */
[----:B------:R1:W-:Y:S04]  /*06d0*/  STS [R66+0xd80], R74 ;  /* 0x000d804a42007388 */ /* 0x0003e80000000800 */
[----:B----4-:R3:W-:Y:S04]  /*06e0*/  STS [R66+0xc80], R72 ;  /* 0x000c804842007388 */ /* 0x0107e80000000800 */
[----:B0-----:R-:W4:Y:S04]  /*06f0*/  LDG.E.CONSTANT R76, desc[UR8][R2.64+0xf800] ;  /* 0x00f80008024c7981 */ /* 0x001f28000c1e9900 */
[----:B-1----:R-:W5:Y:S04]  /*0700*/  LDG.E.CONSTANT R74, desc[UR8][R2.64+0xf000] ;  /* 0x00f00008024a7981 */ /* 0x002f68000c1e9900 */
[----:B---3--:R-:W3:Y:S04]  /*0710*/  LDG.E.CONSTANT R72, desc[UR8][R2.64+0xe000] ;  /* 0x00e0000802487981 */ /* 0x008ee8000c1e9900 */
[----:B--2---:R0:W-:Y:S02]  /*0720*/  STS [R66+0xe80], R5 ;  /* 0x000e800542007388 */ /* 0x0041e40000000800 */
[----:B0-----:R-:W0:Y:S02]  /*0730*/  LDC.64 R4, c[0x0][0x388] ;  /* 0x0000e200ff047b82 */ /* 0x001e240000000a00 */
[----:B0-----:R-:W-:-:S05]  /*0740*/  IMAD.WIDE.U32 R4, R70, 0x4, R4 ;  /* 0x0000000446047825 */ /* 0x001fca00078e0004 */
[----:B------:R-:W2:Y:S01]  /*0750*/  LDG.E.CONSTANT R70, desc[UR8][R4.64] ;  /* 0x0000000804467981 */ /* 0x000ea2000c1e9900 */
[----:B------:R-:W0:Y:S01]  /*0760*/  S2UR UR6, SR_CgaCtaId ;  /* 0x00000000000679c3 */ /* 0x000e220000008800 */
[----:B------:R-:W-:Y:S02]  /*0770*/  UMOV UR5, 0x400 ;  /* 0x0000040000057882 */ /* 0x000fe40000000000 */
[----:B------:R-:W-:Y:S01]  /*0780*/  UIADD3 UR4, UPT, UPT, UR5, 0x2000, URZ ;  /* 0x0000200005047890 */ /* 0x000fe2000fffe0ff */
[----:B---3--:R1:W-:Y:S04]  /*0790*/  STS [R66+0xe00], R72 ;  /* 0x000e004842007388 */ /* 0x0083e80000000800 */
[----:B-----5:R3:W-:Y:S04]  /*07a0*/  STS [R66+0xf00], R74 ;  /* 0x000f004a42007388 */ /* 0x0207e80000000800 */
[----:B----4-:R4:W-:Y:S04]  /*07b0*/  STS [R66+0xf80], R76 ;  /* 0x000f804c42007388 */ /* 0x0109e80000000800 */
[----:B------:R-:W5:Y:S04]  /*07c0*/  LDG.E.CONSTANT R3, desc[UR8][R4.64+0x1000] ;  /* 0x0010000804037981 */ /* 0x000f68000c1e9900 */
[----:B-1----:R-:W5:Y:S01]  /*07d0*/  LDG.E.CONSTANT R72, desc[UR8][R4.64+0x800] ;  /* 0x0008000804487981 */ /* 0x002f62000c1e9900 */
[----:B0-----:R-:W-:-:S03]  /*07e0*/  ULEA UR4, UR6, UR4, 0x18 ;  /* 0x0000000406047291 */ /* 0x001fc6000f8ec0ff */
[----:B---3--:R-:W3:Y:S04]  /*07f0*/  LDG.E.CONSTANT R74, desc[UR8][R4.64+0x1800] ;  /* 0x00180008044a7981 */ /* 0x008ee8000c1e9900 */
[----:B----4-:R-:W4:Y:S01]  /*0800*/  LDG.E.CONSTANT R76, desc[UR8][R4.64+0x2000] ;  /* 0x00200008044c7981 */ /* 0x010f22000c1e9900 */
[----:B------:R-:W-:-:S05]  /*0810*/  LEA R2, R64, UR4, 0x2 ;  /* 0x0000000440027c11 */ /* 0x000fca000f8e10ff */
[----:B--2---:R0:W-:Y:S04]  /*0820*/  STS [R2], R70 ;  /* 0x0000004602007388 */ /* 0x0041e80000000800 */
[----:B0-----:R-:W2:Y:S04]  /*0830*/  LDG.E.CONSTANT R70, desc[UR8][R4.64+0x2800] ;  /* 0x0028000804467981 */ /* 0x001ea8000c1e9900 */
[----:B-----5:R0:W-:Y:S04]  /*0840*/  STS [R2+0x100], R3 ;  /* 0x0001000302007388 */ /* 0x0201e80000000800 */
[----:B0-----:R-:W5:Y:S04]  /*0850*/  LDG.E.CONSTANT R3, desc[UR8][R4.64+0x3000] ;  /* 0x0030000804037981 */ /* 0x001f68000c1e9900 */
[----:B------:R0:W-:Y:S04]  /*0860*/  STS [R2+0x80], R72 ;  /* 0x0000804802007388 */ /* 0x0001e80000000800 */
[----:B0-----:R-:W3:Y:S04]  /*0870*/  LDG.E.CONSTANT R72, desc[UR8][R4.64+0x4000] ;  /* 0x0040000804487981 */ /* 0x001ee8000c1e9900 */
[----:B--2---:R0:W-:Y:S04]  /*0880*/  STS [R2+0x280], R70 ;  /* 0x0002804602007388 */ /* 0x0041e80000000800 */
[----:B0-----:R-:W2:Y:S04]  /*0890*/  LDG.E.CONSTANT R70, desc[UR8][R4.64+0x3800] ;  /* 0x0038000804467981 */ /* 0x001ea8000c1e9900 */
[----:B-----5:R0:W-:Y:S04]  /*08a0*/  STS [R2+0x300], R3 ;  /* 0x0003000302007388 */ /* 0x0201e80000000800 */
[----:B0-----:R-:W5:Y:S04]  /*08b0*/  LDG.E.CONSTANT R3, desc[UR8][R4.64+0x5000] ;  /* 0x0050000804037981 */ /* 0x001f68000c1e9900 */
[----:B---3--:R0:W-:Y:S04]  /*08c0*/  STS [R2+0x400], R72 ;  /* 0x0004004802007388 */ /* 0x0081e80000000800 */
[----:B0-----:R-:W3:Y:S04]  /*08d0*/  LDG.E.CONSTANT R72, desc[UR8][R4.64+0x6800] ;  /* 0x0068000804487981 */ /* 0x001ee8000c1e9900 */
[----:B--2---:R0:W-:Y:S04]  /*08e0*/  STS [R2+0x380], R70 ;  /* 0x0003804602007388 */ /* 0x0041e80000000800 */
[----:B0-----:R-:W2:Y:S04]  /*08f0*/  LDG.E.CONSTANT R70, desc[UR8][R4.64+0x6000] ;  /* 0x0060000804467981 */ /* 0x001ea8000c1e9900 */
[----:B-----5:R0:W-:Y:S04]  /*0900*/  STS [R2+0x500], R3 ;  /* 0x0005000302007388 */ /* 0x0201e80000000800 */
[----:B0-----:R-:W5:Y:S04]  /*0910*/  LDG.E.CONSTANT R3, desc[UR8][R4.64+0x7000] ;  /* 0x0070000804037981 */ /* 0x001f68000c1e9900 */
[----:B------:R0:W-:Y:S04]  /*0920*/  STS [R2+0x180], R74 ;  /* 0x0001804a02007388 */ /* 0x0001e80000000800 */
[----:B----4-:R1:W-:Y:S04]  /*0930*/  STS [R2+0x200], R76 ;  /* 0x0002004c02007388 */ /* 0x0103e80000000800 */
[----:B---3--:R3:W-:Y:S04]  /*0940*/  STS [R2+0x680], R72 ;  /* 0x0006804802007388 */ /* 0x0087e80000000800 */
[----:B0-----:R-:W4:Y:S04]  /*0950*/  LDG.E.CONSTANT R74, desc[UR8][R4.64+0x4800] ;  /* 0x00480008044a7981 */ /* 0x001f28000c1e9900 */
[----:B-1----:R-:W4:Y:S04]  /*0960*/  LDG.E.CONSTANT R76, desc[UR8][R4.64+0x5800] ;  /* 0x00580008044c7981 */ /* 0x002f28000c1e9900 */
[----:B---3--:R-:W3:Y:S04]  /*0970*/  LDG.E.CONSTANT R72, desc[UR8][R4.64+0x8800] ;  /* 0x0088000804487981 */ /* 0x008ee8000c1e9900 */
[----:B--2---:R0:W-:Y:S04]  /*0980*/  STS [R2+0x600], R70 ;  /* 0x0006004602007388 */ /* 0x0041e80000000800 */
[----:B0-----:R-:W2:Y:S04]  /*0990*/  LDG.E.CONSTANT R70, desc[UR8][R4.64+0x7800] ;  /* 0x0078000804467981 */ /* 0x001ea8000c1e9900 */
[----:B-----5:R0:W-:Y:S04]  /*09a0*/  STS [R2+0x700], R3 ;  /* 0x0007000302007388 */ /* 0x0201e80000000800 */
[----:B0-----:R-:W5:Y:S04]  /*09b0*/  LDG.E.CONSTANT R3, desc[UR8][R4.64+0x9800] ;  /* 0x0098000804037981 */ /* 0x001f68000c1e9900 */
[----:B----4-:R0:W-:Y:S04]  /*09c0*/  STS [R2+0x480], R74 ;  /* 0x0004804a02007388 */ /* 0x0101e80000000800 */
[----:B------:R1:W-:Y:S04]  /*09d0*/  STS [R2+0x580], R76 ;  /* 0x0005804c02007388 */ /* 0x0003e80000000800 */
        /* <DEDUP_REMOVED lines=26> */
[----:B-----5:R0:W-:Y:S02]  /*0b80*/  STS [R2+0xd80], R3 ;  /* 0x000d800302007388 */ /* 0x0201e40000000800 */
[----:B0-----:R-:W0:Y:S02]  /*0b90*/  S2R R3, SR_TID.X ;  /* 0x0000000000037919 */ /* 0x001e240000002100 */
[----:B----4-:R-:W-:Y:S04]  /*0ba0*/  STS [R2+0xf00], R74 ;  /* 0x000f004a02007388 */ /* 0x010fe80000000800 */
[----:B------:R-:W-:Y:S04]  /*0bb0*/  STS [R2+0xf80], R76 ;  /* 0x000f804c02007388 */ /* 0x000fe80000000800 */
[----:B---3--:R-:W-:Y:S01]  /*0bc0*/  STS [R2+0xe80], R72 ;  /* 0x000e804802007388 */ /* 0x008fe20000000800 */
[----:B------:R-:W-:Y:S01]  /*0bd0*/  ULEA UR5, UR6, UR5, 0x18 ;  /* 0x0000000506057291 */ /* 0x000fe2000f8ec0ff */
[----:B------:R-:W-:-:S04]  /*0be0*/  IADD3 R68, PT, PT, R68, 0x1, RZ ;  /* 0x0000000144447810 */ /* 0x000fc80007ffe0ff */
[----:B------:R-:W-:Y:S02]  /*0bf0*/  ISETP.NE.AND P0, PT, R68, 0x10, PT ;  /* 0x000000104400780c */ /* 0x000fe40003f05270 */
[----:B0-----:R-:W-:Y:S01]  /*0c00*/  LEA R3, R3, UR4, 0x8 ;  /* 0x0000000403037c11 */ /* 0x001fe2000f8e40ff */
[----:B------:R-:W-:Y:S01]  /*0c10*/  UMOV UR4, 0x800 ;  /* 0x0000080000047882 */ /* 0x000fe20000000000 */
[----:B--2---:R0:W-:Y:S02]  /*0c20*/  STS [R2+0xe00], R70 ;  /* 0x000e004602007388 */ /* 0x0041e40000000800 */
[----:B0-----:R-:W0:Y:S02]  /*0c30*/  S2R R70, SR_TID.Y ;  /* 0x0000000000467919 */ /* 0x001e240000002200 */
[----:B0-----:R-:W-:Y:S01]  /*0c40*/  LEA R70, R70, UR5, 0xc ;  /* 0x0000000546467c11 */ /* 0x001fe2000f8e60ff */
[----:B------:R-:W-:Y:S06]  /*0c50*/  BAR.SYNC.DEFER_BLOCKING 0x0 ;  /* 0x0000000000007b1d */ /* 0x000fec0000010000 */
.L_x_0:
[----:B------:R-:W-:Y:S04]  /*0c60*/  LDS R72, [R70+UR4+-0x800] ;  /* 0xfff8000446487984 */ /* 0x000fe80008000800 */
[----:B------:R-:W0:Y:S04]  /*0c70*/  LDS R2, [R3+UR4+-0x800] ;  /* 0xfff8000403027984 */ /* 0x000e280008000800 */
[----:B------:R-:W1:Y:S04]  /*0c80*/  LDS R4, [R3+UR4+-0x780] ;  /* 0xfff8800403047984 */ /* 0x000e680008000800 */
[----:B------:R-:W2:Y:S01]  /*0c90*/  LDS R5, [R70+UR4+0x100] ;  /* 0x0001000446057984 */ /* 0x000ea20008000800 */
[C---:B0-----:R-:W-:Y:S01]  /*0ca0*/  FFMA R69, R72.reuse, R2, R69 ;  /* 0x0000000248457223 */ /* 0x041fe20000000045 */
[----:B-1----:R-:W-:-:S02]  /*0cb0*/  FFMA R67, R72, R4, R67 ;  /* 0x0000000448437223 */ /* 0x002fc40000000043 */
[----:B------:R-:W0:Y:S01]  /*0cc0*/  LDS R72, [R70+UR4+-0x780] ;  /* 0xfff8800446487984 */ /* 0x000e220008000800 */
[C---:B--2---:R-:W-:Y:S01]  /*0cd0*/  FFMA R0, R5.reuse, R2, R0 ;  /* 0x0000000205007223 */ /* 0x044fe20000000000 */
[----:B------:R-:W-:Y:S02]  /*0ce0*/  FFMA R6, R5, R4, R6 ;  /* 0x0000000405067223 */ /* 0x000fe40000000006 */
[----:B------:R-:W1:Y:S01]  /*0cf0*/  LDS R5, [R70+UR4+0x180] ;  /* 0x0001800446057984 */ /* 0x000e620008000800 */
[C---:B0-----:R-:W-:Y:S01]  /*0d00*/  FFMA R65, R72.reuse, R2, R65 ;  /* 0x0000000248417223 */ /* 0x041fe20000000041 */
[----:B------:R-:W-:Y:S02]  /*0d10*/  FFMA R63, R72, R4, R63 ;  /* 0x00000004483f7223 */ /* 0x000fe4000000003f */
[----:B------:R-:W0:Y:S01]  /*0d20*/  LDS R72, [R70+UR4+-0x700] ;  /* 0xfff9000446487984 */ /* 0x000e220008000800 */
[C---:B-1----:R-:W-:Y:S01]  /*0d30*/  FFMA R8, R5.reuse, R2, R8 ;  /* 0x0000000205087223 */ /* 0x042fe20000000008 */
[----:B------:R-:W-:-:S02]  /*0d40*/  FFMA R10, R5, R4, R10 ;  /* 0x00000004050a7223 */ /* 0x000fc4000000000a */
[----:B------:R-:W1:Y:S01]  /*0d50*/  LDS R5, [R70+UR4+0x200] ;  /* 0x0002000446057984 */ /* 0x000e620008000800 */
[C---:B0-----:R-:W-:Y:S01]  /*0d60*/  FFMA R61, R72.reuse, R2, R61 ;  /* 0x00000002483d7223 */ /* 0x041fe2000000003d */
[----:B------:R-:W-:Y:S02]  /*0d70*/  FFMA R59, R72, R4, R59 ;  /* 0x00000004483b7223 */ /* 0x000fe4000000003b */
[----:B------:R-:W0:Y:S01]  /*0d80*/  LDS R72, [R70+UR4+-0x680] ;  /* 0xfff9800446487984 */ /* 0x000e220008000800 */
[C---:B-1----:R-:W-:Y:S01]  /*0d90*/  FFMA R12, R5.reuse, R2, R12 ;  /* 0x00000002050c7223 */ /* 0x042fe2000000000c */
[----:B------:R-:W-:Y:S02]  /*0da0*/  FFMA R14, R5, R4, R14 ;  /* 0x00000004050e7223 */ /* 0x000fe4000000000e */
[----:B------:R-:W1:Y:S01]  /*0db0*/  LDS R5, [R70+UR4+0x280] ;  /* 0x0002800446057984 */ /* 0x000e620008000800 */
[C---:B0-----:R-:W-:Y:S01]  /*0dc0*/  FFMA R57, R72.reuse, R2, R57 ;  /* 0x0000000248397223 */ /* 0x041fe20000000039 */
[----:B------:R-:W-:-:S02]  /*0dd0*/  FFMA R55, R72, R4, R55 ;  /* 0x0000000448377223 */ /* 0x000fc40000000037 */
[----:B------:R-:W0:Y:S01]  /*0de0*/  LDS R72, [R70+UR4+-0x600] ;  /* 0xfffa000446487984 */ /* 0x000e220008000800 */
[C---:B-1----:R-:W-:Y:S01]  /*0df0*/  FFMA R16, R5.reuse, R2, R16 ;  /* 0x0000000205107223 */ /* 0x042fe20000000010 */
        /* <DEDUP_REMOVED lines=60> */
[----:B------:R-:W-:Y:S01]  /*11c0*/  FFMA R58, R5, R4, R58 ;  /* 0x00000004053a7223 */ /* 0x000fe2000000003a */
[C---:B0-----:R-:W-:Y:S01]  /*11d0*/  FFMA R13, R72.reuse, R2, R13 ;  /* 0x00000002480d7223 */ /* 0x041fe2000000000d */
[----:B------:R-:W-:-:S02]  /*11e0*/  FFMA R11, R72, R4, R11 ;  /* 0x00000004480b7223 */ /* 0x000fc4000000000b */
[----:B------:R-:W0:Y:S02]  /*11f0*/  LDS R72, [R70+UR4+-0x80] ;  /* 0xffff800446487984 */ /* 0x000e240008000800 */
[C---:B0-----:R-:W-:Y:S01]  /*1200*/  FFMA R9, R72.reuse, R2, R9 ;  /* 0x0000000248097223 */ /* 0x041fe20000000009 */
[----:B------:R-:W-:Y:S02]  /*1210*/  FFMA R7, R72, R4, R7 ;  /* 0x0000000448077223 */ /* 0x000fe40000000007 */
[----:B------:R-:W0:Y:S02]  /*1220*/  LDS R72, [R70+UR4] ;  /* 0x0000000446487984 */ /* 0x000e240008000800 */
[C---:B0-----:R-:W-:Y:S01]  /*1230*/  FFMA R71, R72.reuse, R2, R71 ;  /* 0x0000000248477223 */ /* 0x041fe20000000047 */
[----:B------:R-:W-:Y:S02]  /*1240*/  FFMA R73, R72, R4, R73 ;  /* 0x0000000448497223 */ /* 0x000fe40000000049 */
[----:B------:R-:W0:Y:S01]  /*1250*/  LDS R72, [R70+UR4+0x80] ;  /* 0x0000800446487984 */ /* 0x000e220008000800 */
[----:B------:R-:W-:-:S04]  /*1260*/  UIADD3 UR4, UPT, UPT, UR4, 0x4, URZ ;  /* 0x0000000404047890 */ /* 0x000fc8000fffe0ff */
[----:B------:R-:W-:Y:S01]  /*1270*/  UISETP.NE.AND UP0, UPT, UR4, 0x880, UPT ;  /* 0x000008800400788c */ /* 0x000fe2000bf05270 */
[C---:B0-----:R-:W-:Y:S01]  /*1280*/  FFMA R75, R72.reuse, R2, R75 ;  /* 0x00000002484b7223 */ /* 0x041fe2000000004b */
[----:B------:R-:W-:-:S07]  /*1290*/  FFMA R77, R72, R4, R77 ;  /* 0x00000004484d7223 */ /* 0x000fce000000004d */
[----:B------:R-:W-:Y:S05]  /*12a0*/  BRA.U UP0, `(.L_x_0) ;  /* 0xfffffff9006c7547 */ /* 0x000fea000b83ffff */
[----:B------:R-:W-:Y:S05]  /*12b0*/  @P0 BRA `(.L_x_1) ;  /* 0xfffffff000140947 */ /* 0x000fea000383ffff */
[----:B------:R-:W0:Y:S01]  /*12c0*/  S2R R4, SR_TID.Y ;  /* 0x0000000000047919 */ /* 0x000e220000002200 */
[----:B------:R-:W0:Y:S01]  /*12d0*/  S2UR UR4, SR_CTAID.X ;  /* 0x00000000000479c3 */ /* 0x000e220000002500 */
[----:B------:R-:W1:Y:S07]  /*12e0*/  S2R R5, SR_TID.X ;  /* 0x0000000000057919 */ /* 0x000e6e0000002100 */
[----:B------:R-:W2:Y:S01]  /*12f0*/  LDC.64 R2, c[0x0][0x390] ;  /* 0x0000e400ff027b82 */ /* 0x000ea20000000a00 */
[----:B0-----:R-:W-:-:S04]  /*1300*/  LEA R4, R4, UR4, 0xd ;  /* 0x0000000404047c11 */ /* 0x001fc8000f8e68ff */
[----:B-1----:R-:W-:-:S04]  /*1310*/  LEA R4, R4, R5, 0x5 ;  /* 0x0000000504047211 */ /* 0x002fc800078e28ff */
[----:B------:R-:W-:-:S05]  /*1320*/  SHF.L.U32 R5, R4, 0x1, RZ ;  /* 0x0000000104057819 */ /* 0x000fca00000006ff */
[----:B--2---:R-:W-:-:S05]  /*1330*/  IMAD.WIDE.U32 R2, R5, 0x4, R2 ;  /* 0x0000000405027825 */ /* 0x004fca00078e0002 */
[----:B------:R-:W-:Y:S04]  /*1340*/  STG.E desc[UR8][R2.64], R69 ;  /* 0x0000004502007986 */ /* 0x000fe8000c101908 */
        /* <DEDUP_REMOVED lines=62> */
[----:B------:R-:W-:Y:S01]  /*1730*/  STG.E desc[UR8][R2.64+0x1f0004], R58 ;  /* 0x1f00043a02007986 */ /* 0x000fe2000c101908 */
[----:B------:R-:W-:Y:S05]  /*1740*/  EXIT ;  /* 0x000000000000794d */ /* 0x000fea0003800000 */
.L_x_2:
[----:B------:R-:W-:-:S00]  /*1750*/  BRA `(.L_x_2) ;  /* 0xfffffffc00fc7947 */ /* 0x000fc0000383ffff */
[----:B------:R-:W-:-:S00]  /*1760*/  NOP ;  /* 0x0000000000007918 */ /* 0x000fc00000000000 */
        /* <DEDUP_REMOVED lines=9> */
.L_x_3:


//--------------------- .nv.shared.default_function_kernel0 --------------------------
	.section	.nv.shared.default_function_kernel0,"aw",@nobits
	.sectionflags	@""
	.align	4
.nv.shared.default_function_kernel0:
	.zero		17408


//--------------------- .nv.shared.reserved.0     --------------------------
	.section	.nv.shared.reserved.0,"aw",@nobits
	.weak		__nv_reservedSMEM_offset_0_alias
	.size		__nv_reservedSMEM_offset_0_alias, 0, 64
	.other		__nv_reservedSMEM_offset_0_alias,@"STO_CUDA_RESERVED_SHARED STV_DEFAULT"
__nv_reservedSMEM_offset_0_alias:
	.zero		0
	.zero		64


//--------------------- .nv.constant0.default_function_kernel0 --------------------------
	.section	.nv.constant0.default_function_kernel0,"a",@progbits
	.sectionflags	@""
	.align	4
.nv.constant0.default_function_kernel0:
	.zero		920


//--------------------- SYMBOLS --------------------------

	.type		.nv.reservedSmem.offset0,@object
	.size		.nv.reservedSmem.offset0,0x4
	.type		.nv.reservedSmem.cap,@object
	.size		.nv.reservedSmem.cap,0x4
